//
// Generated by NVIDIA NVVM Compiler
//
// Compiler Build ID: CL-36424714
// Cuda compilation tools, release 13.0, V13.0.88
// Based on NVVM 20.0.0
//

.version 9.0
.target sm_100
.address_size 64

	// .globl	_Z6f_evalPddi
.func  (.param .align 16 .b8 func_retval0[16]) __internal_trig_reduction_slowpathd
(
	.param .b64 __internal_trig_reduction_slowpathd_param_0
)
;
.global .align 8 .b8 __cudart_i2opi_d[144] = {8, 93, 141, 31, 177, 95, 251, 107, 234, 146, 82, 138, 247, 57, 7, 61, 123, 241, 229, 235, 199, 186, 39, 117, 45, 234, 95, 158, 102, 63, 70, 79, 183, 9, 203, 39, 207, 126, 54, 109, 31, 109, 10, 90, 139, 17, 47, 239, 15, 152, 5, 222, 255, 151, 248, 31, 59, 40, 249, 189, 139, 95, 132, 156, 244, 57, 83, 131, 57, 214, 145, 57, 65, 126, 95, 180, 38, 112, 156, 233, 132, 68, 187, 46, 245, 53, 130, 232, 62, 167, 41, 177, 28, 235, 29, 254, 28, 146, 209, 9, 234, 46, 73, 6, 224, 210, 77, 66, 58, 110, 36, 183, 97, 197, 187, 222, 171, 99, 81, 254, 65, 144, 67, 60, 153, 149, 98, 219, 192, 221, 52, 245, 209, 87, 39, 252, 41, 21, 68, 78, 110, 131, 249, 162};
.global .align 16 .b8 __cudart_sin_cos_coeffs[128] = {70, 210, 176, 44, 241, 229, 90, 190, 146, 227, 172, 105, 227, 29, 199, 62, 161, 98, 219, 25, 160, 1, 42, 191, 24, 8, 17, 17, 17, 17, 129, 63, 84, 85, 85, 85, 85, 85, 197, 191, 0, 0, 0, 0, 0, 0, 0, 0, 0, 0, 0, 0, 0, 0, 0, 0, 100, 129, 253, 32, 131, 255, 168, 189, 40, 133, 239, 193, 167, 238, 33, 62, 217, 230, 6, 142, 79, 126, 146, 190, 233, 188, 221, 25, 160, 1, 250, 62, 71, 93, 193, 22, 108, 193, 86, 191, 81, 85, 85, 85, 85, 85, 165, 63, 0, 0, 0, 0, 0, 0, 224, 191, 0, 0, 0, 0, 0, 0, 240, 63};

.visible .entry _Z6f_evalPddi(
	.param .u64 .ptr .align 1 _Z6f_evalPddi_param_0,
	.param .f64 _Z6f_evalPddi_param_1,
	.param .u32 _Z6f_evalPddi_param_2
)
{
	.reg .pred 	%p<9>;
	.reg .b32 	%r<33>;
	.reg .b32 	%f<3>;
	.reg .b64 	%rd<9>;
	.reg .b64 	%fd<62>;

	ld.param.u64 	%rd1, [_Z6f_evalPddi_param_0];
	ld.param.f64 	%fd13, [_Z6f_evalPddi_param_1];
	ld.param.u32 	%r10, [_Z6f_evalPddi_param_2];
	mov.u32 	%r11, %ctaid.x;
	mov.u32 	%r12, %ntid.x;
	mov.u32 	%r13, %tid.x;
	mad.lo.s32 	%r1, %r11, %r12, %r13;
	setp.gt.s32 	%p1, %r1, %r10;
	@%p1 bra 	$L__BB0_10;
	cvt.rn.f64.s32 	%fd14, %r1;
	mul.f64 	%fd1, %fd13, %fd14;
	abs.f64 	%fd2, %fd1;
	setp.neu.f64 	%p2, %fd2, 0d7FF0000000000000;
	@%p2 bra 	$L__BB0_3;
	mov.f64 	%fd20, 0d0000000000000000;
	mul.rn.f64 	%fd60, %fd1, %fd20;
	mov.b32 	%r32, 1;
	bra.uni 	$L__BB0_6;
$L__BB0_3:
	mul.f64 	%fd15, %fd1, 0d3FE45F306DC9C883;
	cvt.rni.s32.f64 	%r31, %fd15;
	cvt.rn.f64.s32 	%fd16, %r31;
	fma.rn.f64 	%fd17, %fd16, 0dBFF921FB54442D18, %fd1;
	fma.rn.f64 	%fd18, %fd16, 0dBC91A62633145C00, %fd17;
	fma.rn.f64 	%fd60, %fd16, 0dB97B839A252049C0, %fd18;
	setp.ltu.f64 	%p3, %fd2, 0d41E0000000000000;
	@%p3 bra 	$L__BB0_5;
	{ // callseq 0, 0
	.param .b64 param0;
	st.param.f64 	[param0], %fd1;
	.param .align 16 .b8 retval0[16];
	call.uni (retval0), 
	__internal_trig_reduction_slowpathd, 
	(
	param0
	);
	ld.param.f64 	%fd60, [retval0];
	ld.param.b32 	%r31, [retval0+8];
	} // callseq 0
$L__BB0_5:
	add.s32 	%r32, %r31, 1;
$L__BB0_6:
	shl.b32 	%r16, %r32, 6;
	cvt.u64.u32 	%rd2, %r16;
	and.b64  	%rd3, %rd2, 64;
	mov.u64 	%rd4, __cudart_sin_cos_coeffs;
	add.s64 	%rd5, %rd4, %rd3;
	mul.rn.f64 	%fd21, %fd60, %fd60;
	and.b32  	%r17, %r32, 1;
	setp.eq.b32 	%p4, %r17, 1;
	selp.f64 	%fd22, 0dBDA8FF8320FD8164, 0d3DE5DB65F9785EBA, %p4;
	ld.global.nc.v2.f64 	{%fd23, %fd24}, [%rd5];
	fma.rn.f64 	%fd25, %fd22, %fd21, %fd23;
	fma.rn.f64 	%fd26, %fd25, %fd21, %fd24;
	ld.global.nc.v2.f64 	{%fd27, %fd28}, [%rd5+16];
	fma.rn.f64 	%fd29, %fd26, %fd21, %fd27;
	fma.rn.f64 	%fd30, %fd29, %fd21, %fd28;
	ld.global.nc.v2.f64 	{%fd31, %fd32}, [%rd5+32];
	fma.rn.f64 	%fd33, %fd30, %fd21, %fd31;
	fma.rn.f64 	%fd34, %fd33, %fd21, %fd32;
	fma.rn.f64 	%fd35, %fd34, %fd60, %fd60;
	fma.rn.f64 	%fd36, %fd34, %fd21, 0d3FF0000000000000;
	selp.f64 	%fd37, %fd36, %fd35, %p4;
	and.b32  	%r18, %r32, 2;
	setp.eq.s32 	%p5, %r18, 0;
	mov.f64 	%fd38, 0d0000000000000000;
	sub.f64 	%fd39, %fd38, %fd37;
	selp.f64 	%fd8, %fd37, %fd39, %p5;
	fma.rn.f64 	%fd40, %fd8, 0d3FF71547652B82FE, 0d4338000000000000;
	{
	.reg .b32 %temp; 
	mov.b64 	{%r7, %temp}, %fd40;
	}
	mov.f64 	%fd41, 0dC338000000000000;
	add.rn.f64 	%fd42, %fd40, %fd41;
	fma.rn.f64 	%fd43, %fd42, 0dBFE62E42FEFA39EF, %fd8;
	fma.rn.f64 	%fd44, %fd42, 0dBC7ABC9E3B39803F, %fd43;
	fma.rn.f64 	%fd45, %fd44, 0d3E5ADE1569CE2BDF, 0d3E928AF3FCA213EA;
	fma.rn.f64 	%fd46, %fd45, %fd44, 0d3EC71DEE62401315;
	fma.rn.f64 	%fd47, %fd46, %fd44, 0d3EFA01997C89EB71;
	fma.rn.f64 	%fd48, %fd47, %fd44, 0d3F2A01A014761F65;
	fma.rn.f64 	%fd49, %fd48, %fd44, 0d3F56C16C1852B7AF;
	fma.rn.f64 	%fd50, %fd49, %fd44, 0d3F81111111122322;
	fma.rn.f64 	%fd51, %fd50, %fd44, 0d3FA55555555502A1;
	fma.rn.f64 	%fd52, %fd51, %fd44, 0d3FC5555555555511;
	fma.rn.f64 	%fd53, %fd52, %fd44, 0d3FE000000000000B;
	fma.rn.f64 	%fd54, %fd53, %fd44, 0d3FF0000000000000;
	fma.rn.f64 	%fd55, %fd54, %fd44, 0d3FF0000000000000;
	{
	.reg .b32 %temp; 
	mov.b64 	{%r8, %temp}, %fd55;
	}
	{
	.reg .b32 %temp; 
	mov.b64 	{%temp, %r9}, %fd55;
	}
	shl.b32 	%r19, %r7, 20;
	add.s32 	%r20, %r19, %r9;
	mov.b64 	%fd61, {%r8, %r20};
	{
	.reg .b32 %temp; 
	mov.b64 	{%temp, %r21}, %fd8;
	}
	mov.b32 	%f2, %r21;
	abs.f32 	%f1, %f2;
	setp.lt.f32 	%p6, %f1, 0f4086232B;
	@%p6 bra 	$L__BB0_9;
	setp.lt.f64 	%p7, %fd8, 0d0000000000000000;
	add.f64 	%fd56, %fd8, 0d7FF0000000000000;
	selp.f64 	%fd61, 0d0000000000000000, %fd56, %p7;
	setp.geu.f32 	%p8, %f1, 0f40874800;
	@%p8 bra 	$L__BB0_9;
	shr.u32 	%r22, %r7, 31;
	add.s32 	%r23, %r7, %r22;
	shr.s32 	%r24, %r23, 1;
	shl.b32 	%r25, %r24, 20;
	add.s32 	%r26, %r9, %r25;
	mov.b64 	%fd57, {%r8, %r26};
	sub.s32 	%r27, %r7, %r24;
	shl.b32 	%r28, %r27, 20;
	add.s32 	%r29, %r28, 1072693248;
	mov.b32 	%r30, 0;
	mov.b64 	%fd58, {%r30, %r29};
	mul.f64 	%fd61, %fd58, %fd57;
$L__BB0_9:
	cvta.to.global.u64 	%rd6, %rd1;
	mul.wide.s32 	%rd7, %r1, 8;
	add.s64 	%rd8, %rd6, %rd7;
	st.global.f64 	[%rd8], %fd61;
$L__BB0_10:
	ret;

}
.func  (.param .align 16 .b8 func_retval0[16]) __internal_trig_reduction_slowpathd(
	.param .b64 __internal_trig_reduction_slowpathd_param_0
)
{
	.local .align 8 .b8 	__local_depot1[40];
	.reg .b64 	%SP;
	.reg .b64 	%SPL;
	.reg .pred 	%p<10>;
	.reg .b32 	%r<47>;
	.reg .b64 	%rd<74>;
	.reg .b64 	%fd<5>;

	mov.u64 	%SPL, __local_depot1;
	ld.param.f64 	%fd4, [__internal_trig_reduction_slowpathd_param_0];
	add.u64 	%rd1, %SPL, 0;
	{
	.reg .b32 %temp; 
	mov.b64 	{%temp, %r1}, %fd4;
	}
	shr.u32 	%r2, %r1, 20;
	and.b32  	%r3, %r2, 2047;
	setp.eq.s32 	%p1, %r3, 2047;
	mov.b32 	%r46, 0;
	@%p1 bra 	$L__BB1_9;
	add.s32 	%r20, %r3, -1024;
	mov.b64 	%rd20, %fd4;
	shl.b64 	%rd2, %rd20, 11;
	shr.u32 	%r4, %r20, 6;
	sub.s32 	%r45, 15, %r4;
	sub.s32 	%r21, 19, %r4;
	setp.lt.u32 	%p2, %r20, 128;
	selp.b32 	%r6, 18, %r21, %p2;
	setp.ge.s32 	%p3, %r45, %r6;
	mov.b64 	%rd70, 0;
	@%p3 bra 	$L__BB1_4;
	add.s32 	%r23, %r6, %r4;
	neg.s32 	%r43, %r23;
	or.b64  	%rd3, %rd2, -9223372036854775808;
	mov.b64 	%rd70, 0;
	mov.b32 	%r42, 0;
	mov.u64 	%rd25, __cudart_i2opi_d;
	mov.u32 	%r44, %r45;
$L__BB1_3:
	.pragma "nounroll";
	mul.wide.s32 	%rd22, %r42, 8;
	add.s64 	%rd23, %rd1, %rd22;
	mul.wide.s32 	%rd24, %r44, 8;
	add.s64 	%rd26, %rd25, %rd24;
	ld.global.nc.u64 	%rd27, [%rd26];
	{
	.reg .u32 %r0, %r1, %r2, %r3, %alo, %ahi, %blo, %bhi, %clo, %chi;
	mov.b64 	{%alo,%ahi}, %rd27;
	mov.b64 	{%blo,%bhi}, %rd3;
	mov.b64 	{%clo,%chi}, %rd70;
	mad.lo.cc.u32 	%r0, %alo, %blo, %clo;
	madc.hi.cc.u32 	%r1, %alo, %blo, %chi;
	madc.hi.u32 	%r2, %alo, %bhi, 0;
	mad.lo.cc.u32 	%r1, %alo, %bhi, %r1;
	madc.hi.cc.u32 	%r2, %ahi, %blo, %r2;
	madc.hi.u32 	%r3, %ahi, %bhi, 0;
	mad.lo.cc.u32 	%r1, %ahi, %blo, %r1;
	madc.lo.cc.u32 	%r2, %ahi, %bhi, %r2;
	addc.u32 	%r3, %r3, 0;
	mov.b64 	%rd28, {%r0,%r1};
	mov.b64 	%rd70, {%r2,%r3};
	}
	st.local.u64 	[%rd23], %rd28;
	add.s32 	%r44, %r44, 1;
	add.s32 	%r43, %r43, 1;
	add.s32 	%r42, %r42, 1;
	setp.ne.s32 	%p4, %r43, -15;
	mov.u32 	%r45, %r6;
	@%p4 bra 	$L__BB1_3;
$L__BB1_4:
	cvt.s64.s32 	%rd29, %r45;
	cvt.u64.u32 	%rd30, %r4;
	add.s64 	%rd31, %rd30, %rd29;
	shl.b64 	%rd32, %rd31, 3;
	add.s64 	%rd33, %rd1, %rd32;
	st.local.u64 	[%rd33+-120], %rd70;
	and.b32  	%r15, %r2, 63;
	ld.local.u64 	%rd72, [%rd1+16];
	ld.local.u64 	%rd71, [%rd1+24];
	setp.eq.s32 	%p5, %r15, 0;
	@%p5 bra 	$L__BB1_6;
	shl.b64 	%rd34, %rd71, %r15;
	shr.u64 	%rd35, %rd72, 1;
	xor.b32  	%r24, %r15, 63;
	shr.u64 	%rd36, %rd35, %r24;
	or.b64  	%rd71, %rd34, %rd36;
	ld.local.u64 	%rd37, [%rd1+8];
	shl.b64 	%rd38, %rd72, %r15;
	shr.u64 	%rd39, %rd37, 1;
	shr.u64 	%rd40, %rd39, %r24;
	or.b64  	%rd72, %rd38, %rd40;
$L__BB1_6:
	and.b32  	%r25, %r1, -2147483648;
	shr.u64 	%rd41, %rd71, 62;
	cvt.u32.u64 	%r26, %rd41;
	mov.b64 	{%r27, %r28}, %rd71;
	mov.b64 	{%r29, %r30}, %rd72;
	shf.l.wrap.b32 	%r31, %r30, %r27, 2;
	shf.l.wrap.b32 	%r32, %r27, %r28, 2;
	mov.b64 	%rd42, {%r31, %r32};
	shl.b64 	%rd43, %rd72, 2;
	shr.u64 	%rd44, %rd42, 63;
	cvt.u32.u64 	%r33, %rd44;
	add.s32 	%r34, %r33, %r26;
	setp.eq.s32 	%p6, %r25, 0;
	neg.s32 	%r35, %r34;
	selp.b32 	%r46, %r34, %r35, %p6;
	setp.gt.s64 	%p7, %rd42, -1;
	mov.b64 	%rd45, 0;
	{
	.reg .u32 %r0, %r1, %r2, %r3, %a0, %a1, %a2, %a3, %b0, %b1, %b2, %b3;
	mov.b64 	{%a0,%a1}, %rd45;
	mov.b64 	{%a2,%a3}, %rd45;
	mov.b64 	{%b0,%b1}, %rd43;
	mov.b64 	{%b2,%b3}, %rd42;
	sub.cc.u32 	%r0, %a0, %b0;
	subc.cc.u32 	%r1, %a1, %b1;
	subc.cc.u32 	%r2, %a2, %b2;
	subc.u32 	%r3, %a3, %b3;
	mov.b64 	%rd46, {%r0,%r1};
	mov.b64 	%rd47, {%r2,%r3};
	}
	xor.b32  	%r36, %r25, -2147483648;
	selp.b64 	%rd73, %rd42, %rd47, %p7;
	selp.b64 	%rd14, %rd43, %rd46, %p7;
	selp.b32 	%r17, %r25, %r36, %p7;
	clz.b64 	%r37, %rd73;
	cvt.u64.u32 	%rd15, %r37;
	setp.eq.s32 	%p8, %r37, 0;
	@%p8 bra 	$L__BB1_8;
	cvt.u32.u64 	%r38, %rd15;
	and.b32  	%r39, %r38, 63;
	shl.b64 	%rd48, %rd73, %r39;
	shr.u64 	%rd49, %rd14, 1;
	not.b32 	%r40, %r38;
	and.b32  	%r41, %r40, 63;
	shr.u64 	%rd50, %rd49, %r41;
	or.b64  	%rd73, %rd48, %rd50;
$L__BB1_8:
	mov.b64 	%rd51, -3958705157555305931;
	{
	.reg .u32 %r0, %r1, %r2, %r3, %alo, %ahi, %blo, %bhi;
	mov.b64 	{%alo,%ahi}, %rd73;
	mov.b64 	{%blo,%bhi}, %rd51;
	mul.lo.u32 	%r0, %alo, %blo;
	mul.hi.u32 	%r1, %alo, %blo;
	mad.lo.cc.u32 	%r1, %alo, %bhi, %r1;
	madc.hi.u32 	%r2, %alo, %bhi, 0;
	mad.lo.cc.u32 	%r1, %ahi, %blo, %r1;
	madc.hi.cc.u32 	%r2, %ahi, %blo, %r2;
	madc.hi.u32 	%r3, %ahi, %bhi, 0;
	mad.lo.cc.u32 	%r2, %ahi, %bhi, %r2;
	addc.u32 	%r3, %r3, 0;
	mov.b64 	%rd52, {%r0,%r1};
	mov.b64 	%rd53, {%r2,%r3};
	}
	setp.gt.s64 	%p9, %rd53, 0;
	{
	.reg .u32 %r0, %r1, %r2, %r3, %a0, %a1, %a2, %a3, %b0, %b1, %b2, %b3;
	mov.b64 	{%a0,%a1}, %rd52;
	mov.b64 	{%a2,%a3}, %rd53;
	mov.b64 	{%b0,%b1}, %rd52;
	mov.b64 	{%b2,%b3}, %rd53;
	add.cc.u32 	%r0, %a0, %b0;
	addc.cc.u32 	%r1, %a1, %b1;
	addc.cc.u32 	%r2, %a2, %b2;
	addc.u32 	%r3, %a3, %b3;
	mov.b64 	%rd54, {%r0,%r1};
	mov.b64 	%rd55, {%r2,%r3};
	}
	selp.b64 	%rd56, %rd55, %rd53, %p9;
	selp.s64 	%rd57, -1, 0, %p9;
	sub.s64 	%rd58, %rd57, %rd15;
	cvt.u64.u32 	%rd59, %r17;
	shl.b64 	%rd60, %rd59, 32;
	add.s64 	%rd61, %rd56, 1;
	shr.u64 	%rd62, %rd61, 10;
	add.s64 	%rd63, %rd62, 1;
	shr.u64 	%rd64, %rd63, 1;
	shl.b64 	%rd65, %rd58, 52;
	add.s64 	%rd66, %rd65, %rd64;
	add.s64 	%rd67, %rd66, 4602678819172646912;
	or.b64  	%rd68, %rd67, %rd60;
	mov.b64 	%fd4, %rd68;
$L__BB1_9:
	st.param.f64 	[func_retval0], %fd4;
	st.param.b32 	[func_retval0+8], %r46;
	ret;

}


// ===== COMPILED SASS (sm_100) =====

	.target	sm_100

	.elftype	@"ET_EXEC"


//--------------------- .note.nv.tkinfo           --------------------------
	.section	.note.nv.tkinfo,"",@"SHT_NOTE"
	.sectionflags	@"SHF_NOTE_NV_TKINFO"
	.tkinfo
        /*0018*/ 	.word	0x00000002
        /*0030*/ 	.string	""
        /*0030*/ 	.string	"ptxas"
        /*0030*/ 	.string	"Cuda compilation tools, release 13.0, V13.0.88"
        /*0030*/ 	.string	"Build cuda_13.0.r13.0/compiler.36424714_0"
        /*0030*/ 	.string	"-arch sm_100 -m 64 "



//--------------------- .note.nv.cuinfo           --------------------------
	.section	.note.nv.cuinfo,"",@"SHT_NOTE"
	.sectionflags	@"SHF_NOTE_NV_CUINFO"
        /*0018*/ 	.short	0x0002
        /*001a*/ 	.short	0x0064
        /*001c*/ 	.short	0x0082
	.zero		2


//--------------------- .nv.info                  --------------------------
	.section	.nv.info,"",@"SHT_CUDA_INFO"
	.align	4


	//----- nvinfo : EIATTR_REGCOUNT
	.align		4
        /*0000*/ 	.byte	0x04, 0x2f
        /*0002*/ 	.short	(.L_3 - .L_2)
	.align		4
.L_2:
        /*0004*/ 	.word	index@(_Z6f_evalPddi)
        /*0008*/ 	.word	0x0000001c


	//----- nvinfo : EIATTR_FRAME_SIZE
	.align		4
.L_3:
        /*000c*/ 	.byte	0x04, 0x11
        /*000e*/ 	.short	(.L_5 - .L_4)
	.align		4
.L_4:
        /*0010*/ 	.word	index@($_Z6f_evalPddi$__internal_trig_reduction_slowpathd)
        /*0014*/ 	.word	0x00000028


	//----- nvinfo : EIATTR_FRAME_SIZE
	.align		4
.L_5:
        /*0018*/ 	.byte	0x04, 0x11
        /*001a*/ 	.short	(.L_7 - .L_6)
	.align		4
.L_6:
        /*001c*/ 	.word	index@(_Z6f_evalPddi)
        /*0020*/ 	.word	0x00000028


	//----- nvinfo : EIATTR_MIN_STACK_SIZE
	.align		4
.L_7:
        /*0024*/ 	.byte	0x04, 0x12
        /*0026*/ 	.short	(.L_9 - .L_8)
	.align		4
.L_8:
        /*0028*/ 	.word	index@(_Z6f_evalPddi)
        /*002c*/ 	.word	0x00000028
.L_9:


//--------------------- .nv.compat                --------------------------
	.section	.nv.compat,"",@"SHT_CUDA_COMPAT_INFO"
	.align	4
        /*0000*/ 	.byte	0x02, 0x09, 0x00, 0x00, 0x02, 0x02, 0x01, 0x00, 0x02, 0x05, 0x05, 0x00, 0x03, 0x07, 0x01, 0x01
        /*0010*/ 	.byte	0x02, 0x03, 0x00, 0x00, 0x02, 0x06, 0x01, 0x00, 0x04, 0x0b, 0x08, 0x00, 0x01, 0x00, 0x00, 0x00
        /*0020*/ 	.byte	0x00, 0x00, 0x00, 0x00


//--------------------- .nv.info._Z6f_evalPddi    --------------------------
	.section	.nv.info._Z6f_evalPddi,"",@"SHT_CUDA_INFO"
	.sectionflags	@""
	.align	4


	//----- nvinfo : EIATTR_CUDA_API_VERSION
	.align		4
        /*0000*/ 	.byte	0x04, 0x37
        /*0002*/ 	.short	(.L_11 - .L_10)
.L_10:
        /*0004*/ 	.word	0x00000082


	//----- nvinfo : EIATTR_KPARAM_INFO
	.align		4
.L_11:
        /*0008*/ 	.byte	0x04, 0x17
        /*000a*/ 	.short	(.L_13 - .L_12)
.L_12:
        /*000c*/ 	.word	0x00000000
        /*0010*/ 	.short	0x0002
        /*0012*/ 	.short	0x0010
        /*0014*/ 	.byte	0x00, 0xf0, 0x11, 0x00


	//----- nvinfo : EIATTR_KPARAM_INFO
	.align		4
.L_13:
        /*0018*/ 	.byte	0x04, 0x17
        /*001a*/ 	.short	(.L_15 - .L_14)
.L_14:
        /*001c*/ 	.word	0x00000000
        /*0020*/ 	.short	0x0001
        /*0022*/ 	.short	0x0008
        /*0024*/ 	.byte	0x00, 0xf0, 0x21, 0x00


	//----- nvinfo : EIATTR_KPARAM_INFO
	.align		4
.L_15:
        /*0028*/ 	.byte	0x04, 0x17
        /*002a*/ 	.short	(.L_17 - .L_16)
.L_16:
        /*002c*/ 	.word	0x00000000
        /*0030*/ 	.short	0x0000
        /*0032*/ 	.short	0x0000
        /*0034*/ 	.byte	0x00, 0xf5, 0x21, 0x00


	//----- nvinfo : EIATTR_SPARSE_MMA_MASK
	.align		4
.L_17:
        /*0038*/ 	.byte	0x03, 0x50
        /*003a*/ 	.short	0x0000


	//----- nvinfo : EIATTR_MAXREG_COUNT
	.align		4
        /*003c*/ 	.byte	0x03, 0x1b
        /*003e*/ 	.short	0x00ff


	//----- nvinfo : EIATTR_MERCURY_ISA_VERSION
	.align		4
        /*0040*/ 	.byte	0x03, 0x5f
        /*0042*/ 	.short	0x0101


	//----- nvinfo : EIATTR_VRC_CTA_INIT_COUNT
	.align		4
        /*0044*/ 	.byte	0x02, 0x4a
	.zero		1
	.zero		1


	//----- nvinfo : EIATTR_EXIT_INSTR_OFFSETS
	.align		4
        /*0048*/ 	.byte	0x04, 0x1c
        /*004a*/ 	.short	(.L_19 - .L_18)


	//   ....[0]....
.L_18:
        /*004c*/ 	.word	0x00000080


	//   ....[1]....
        /*0050*/ 	.word	0x00000840


	//----- nvinfo : EIATTR_CRS_STACK_SIZE
	.align		4
.L_19:
        /*0054*/ 	.byte	0x04, 0x1e
        /*0056*/ 	.short	(.L_21 - .L_20)
.L_20:
        /*0058*/ 	.word	0x00000000


	//----- nvinfo : EIATTR_CBANK_PARAM_SIZE
	.align		4
.L_21:
        /*005c*/ 	.byte	0x03, 0x19
        /*005e*/ 	.short	0x0014


	//----- nvinfo : EIATTR_PARAM_CBANK
	.align		4
        /*0060*/ 	.byte	0x04, 0x0a
        /*0062*/ 	.short	(.L_23 - .L_22)
	.align		4
.L_22:
        /*0064*/ 	.word	index@(.nv.constant0._Z6f_evalPddi)
        /*0068*/ 	.short	0x0380
        /*006a*/ 	.short	0x0014


	//----- nvinfo : EIATTR_SW_WAR
	.align		4
.L_23:
        /*006c*/ 	.byte	0x04, 0x36
        /*006e*/ 	.short	(.L_25 - .L_24)
.L_24:
        /*0070*/ 	.word	0x00000008
.L_25:


//--------------------- .nv.callgraph             --------------------------
	.section	.nv.callgraph,"",@"SHT_CUDA_CALLGRAPH"
	.align	4
	.sectionentsize	8
	.align		4
        /*0000*/ 	.word	0x00000000
	.align		4
        /*0004*/ 	.word	0xffffffff
	.align		4
        /*0008*/ 	.word	0x00000000
	.align		4
        /*000c*/ 	.word	0xfffffffe
	.align		4
        /*0010*/ 	.word	0x00000000
	.align		4
        /*0014*/ 	.word	0xfffffffd
	.align		4
        /*0018*/ 	.word	0x00000000
	.align		4
        /*001c*/ 	.word	0xfffffffc


//--------------------- .nv.constant4             --------------------------
	.section	.nv.constant4,"a",@progbits
	.align	8
	.align		8
.nv.constant4:
        /*0000*/ 	.dword	__cudart_i2opi_d
	.align		8
        /*0008*/ 	.dword	__cudart_sin_cos_coeffs


//--------------------- .text._Z6f_evalPddi       --------------------------
	.section	.text._Z6f_evalPddi,"ax",@progbits
	.align	128
        .global         _Z6f_evalPddi
        .type           _Z6f_evalPddi,@function
        .size           _Z6f_evalPddi,(.L_x_14 - _Z6f_evalPddi)
        .other          _Z6f_evalPddi,@"STO_CUDA_ENTRY STV_DEFAULT"
_Z6f_evalPddi:
.text._Z6f_evalPddi:
[----:B------:R-:W0:Y:S01]  /*0000*/  LDC R1, c[0x0][0x37c] ;  /* 0x0000df00ff017b82 */ /* 0x000e220000000800 */
[----:B------:R-:W1:Y:S07]  /*0010*/  S2R R3, SR_TID.X ;  /* 0x0000000000037919 */ /* 0x000e6e0000002100 */
[----:B------:R-:W1:Y:S01]  /*0020*/  S2UR UR4, SR_CTAID.X ;  /* 0x00000000000479c3 */ /* 0x000e620000002500 */
[----:B------:R-:W2:Y:S01]  /*0030*/  LDCU UR5, c[0x0][0x390] ;  /* 0x00007200ff0577ac */ /* 0x000ea20008000800 */
[----:B0-----:R-:W-:-:S06]  /*0040*/  VIADD R1, R1, 0xffffffd8 ;  /* 0xffffffd801017836 */ /* 0x001fcc0000000000 */
[----:B------:R-:W1:Y:S02]  /*0050*/  LDC R10, c[0x0][0x360] ;  /* 0x0000d800ff0a7b82 */ /* 0x000e640000000800 */
[----:B-1----:R-:W-:-:S05]  /*0060*/  IMAD R10, R10, UR4, R3 ;  /* 0x000000040a0a7c24 */ /* 0x002fca000f8e0203 */
[----:B--2---:R-:W-:-:S13]  /*0070*/  ISETP.GT.AND P0, PT, R10, UR5, PT ;  /* 0x000000050a007c0c */ /* 0x004fda000bf04270 */
[----:B------:R-:W-:Y:S05]  /*0080*/  @P0 EXIT ;  /* 0x000000000000094d */ /* 0x000fea0003800000 */
[----:B------:R-:W0:Y:S01]  /*0090*/  LDCU.64 UR4, c[0x0][0x388] ;  /* 0x00007100ff0477ac */ /* 0x000e220008000a00 */
[----:B------:R-:W0:Y:S01]  /*00a0*/  I2F.F64 R16, R10 ;  /* 0x0000000a00107312 */ /* 0x000e220000201c00 */
[----:B------:R-:W-:Y:S01]  /*00b0*/  BSSY.RECONVERGENT B1, `(.L_x_0) ;  /* 0x000001c000017945 */ /* 0x000fe20003800200 */
[----:B0-----:R-:W-:Y:S01]  /*00c0*/  DMUL R16, R16, UR4 ;  /* 0x0000000410107c28 */ /* 0x001fe20008000000 */
[----:B------:R-:W0:Y:S07]  /*00d0*/  LDCU.64 UR4, c[0x0][0x358] ;  /* 0x00006b00ff0477ac */ /* 0x000e2e0008000a00 */
[----:B------:R-:W-:-:S14]  /*00e0*/  DSETP.NEU.AND P0, PT, |R16|, +INF , PT ;  /* 0x7ff000001000742a */ /* 0x000fdc0003f0d200 */
[----:B------:R-:W-:Y:S01]  /*00f0*/  @!P0 DMUL R2, RZ, R16 ;  /* 0x00000010ff028228 */ /* 0x000fe20000000000 */
[----:B------:R-:W-:Y:S01]  /*0100*/  @!P0 IMAD.MOV.U32 R0, RZ, RZ, 0x1 ;  /* 0x00000001ff008424 */ /* 0x000fe200078e00ff */
[----:B0-----:R-:W-:Y:S09]  /*0110*/  @!P0 BRA `(.L_x_1) ;  /* 0x0000000000548947 */ /* 0x001ff20003800000 */
[----:B------:R-:W-:Y:S01]  /*0120*/  UMOV UR6, 0x6dc9c883 ;  /* 0x6dc9c88300067882 */ /* 0x000fe20000000000 */
[----:B------:R-:W-:Y:S01]  /*0130*/  UMOV UR7, 0x3fe45f30 ;  /* 0x3fe45f3000077882 */ /* 0x000fe20000000000 */
[C---:B------:R-:W-:Y:S01]  /*0140*/  DSETP.GE.AND P0, PT, |R16|.reuse, 2.14748364800000000000e+09, PT ;  /* 0x41e000001000742a */ /* 0x040fe20003f06200 */
[----:B------:R-:W-:Y:S01]  /*0150*/  BSSY.RECONVERGENT B0, `(.L_x_2) ;  /* 0x0000010000007945 */ /* 0x000fe20003800200 */
[----:B------:R-:W-:Y:S01]  /*0160*/  DMUL R4, R16, UR6 ;  /* 0x0000000610047c28 */ /* 0x000fe20008000000 */
[----:B------:R-:W-:Y:S01]  /*0170*/  UMOV UR6, 0x54442d18 ;  /* 0x54442d1800067882 */ /* 0x000fe20000000000 */
[----:B------:R-:W-:-:S04]  /*0180*/  UMOV UR7, 0x3ff921fb ;  /* 0x3ff921fb00077882 */ /* 0x000fc80000000000 */
[----:B------:R-:W0:Y:S08]  /*0190*/  F2I.F64 R0, R4 ;  /* 0x0000000400007311 */ /* 0x000e300000301100 */
[----:B0-----:R-:W0:Y:S02]  /*01a0*/  I2F.F64 R2, R0 ;  /* 0x0000000000027312 */ /* 0x001e240000201c00 */
[----:B0-----:R-:W-:Y:S01]  /*01b0*/  DFMA R6, R2, -UR6, R16 ;  /* 0x8000000602067c2b */ /* 0x001fe20008000010 */
[----:B------:R-:W-:Y:S01]  /*01c0*/  UMOV UR6, 0x33145c00 ;  /* 0x33145c0000067882 */ /* 0x000fe20000000000 */
[----:B------:R-:W-:-:S06]  /*01d0*/  UMOV UR7, 0x3c91a626 ;  /* 0x3c91a62600077882 */ /* 0x000fcc0000000000 */
[----:B------:R-:W-:Y:S01]  /*01e0*/  DFMA R6, R2, -UR6, R6 ;  /* 0x8000000602067c2b */ /* 0x000fe20008000006 */
[----:B------:R-:W-:Y:S01]  /*01f0*/  UMOV UR6, 0x252049c0 ;  /* 0x252049c000067882 */ /* 0x000fe20000000000 */
[----:B------:R-:W-:-:S06]  /*0200*/  UMOV UR7, 0x397b839a ;  /* 0x397b839a00077882 */ /* 0x000fcc0000000000 */
[----:B------:R-:W-:Y:S01]  /*0210*/  DFMA R2, R2, -UR6, R6 ;  /* 0x8000000602027c2b */ /* 0x000fe20008000006 */
[----:B------:R-:W-:Y:S10]  /*0220*/  @!P0 BRA `(.L_x_3) ;  /* 0x0000000000088947 */ /* 0x000ff40003800000 */
[----:B------:R-:W-:-:S07]  /*0230*/  MOV R12, 0x250 ;  /* 0x00000250000c7802 */ /* 0x000fce0000000f00 */
[----:B------:R-:W-:Y:S05]  /*0240*/  CALL.REL.NOINC `($_Z6f_evalPddi$__internal_trig_reduction_slowpathd) ;  /* 0x0000000400807944 */ /* 0x000fea0003c00000 */
.L_x_3:
[----:B------:R-:W-:Y:S05]  /*0250*/  BSYNC.RECONVERGENT B0 ;  /* 0x0000000000007941 */ /* 0x000fea0003800200 */
.L_x_2:
[----:B------:R-:W-:-:S07]  /*0260*/  VIADD R0, R0, 0x1 ;  /* 0x0000000100007836 */ /* 0x000fce0000000000 */
.L_x_1:
[----:B------:R-:W-:Y:S05]  /*0270*/  BSYNC.RECONVERGENT B1 ;  /* 0x0000000000017941 */ /* 0x000fea0003800200 */
.L_x_0:
[----:B------:R-:W0:Y:S01]  /*0280*/  LDCU.64 UR6, c[0x4][0x8] ;  /* 0x01000100ff0677ac */ /* 0x000e220008000a00 */
[----:B------:R-:W-:-:S05]  /*0290*/  IMAD.SHL.U32 R4, R0, 0x40, RZ ;  /* 0x0000004000047824 */ /* 0x000fca00078e00ff */
[----:B------:R-:W-:-:S04]  /*02a0*/  LOP3.LUT R4, R4, 0x40, RZ, 0xc0, !PT ;  /* 0x0000004004047812 */ /* 0x000fc800078ec0ff */
[----:B0-----:R-:W-:-:S05]  /*02b0*/  IADD3 R20, P0, PT, R4, UR6, RZ ;  /* 0x0000000604147c10 */ /* 0x001fca000ff1e0ff */
[----:B------:R-:W-:-:S05]  /*02c0*/  IMAD.X R21, RZ, RZ, UR7, P0 ;  /* 0x00000007ff157e24 */ /* 0x000fca00080e06ff */
[----:B------:R-:W2:Y:S04]  /*02d0*/  LDG.E.128.CONSTANT R16, desc[UR4][R20.64] ;  /* 0x0000000414107981 */ /* 0x000ea8000c1e9d00 */
[----:B------:R-:W3:Y:S04]  /*02e0*/  LDG.E.128.CONSTANT R12, desc[UR4][R20.64+0x10] ;  /* 0x00001004140c7981 */ /* 0x000ee8000c1e9d00 */
[----:B------:R-:W4:Y:S01]  /*02f0*/  LDG.E.128.CONSTANT R4, desc[UR4][R20.64+0x20] ;  /* 0x0000200414047981 */ /* 0x000f22000c1e9d00 */
[----:B------:R-:W-:Y:S01]  /*0300*/  LOP3.LUT R8, R0, 0x1, RZ, 0xc0, !PT ;  /* 0x0000000100087812 */ /* 0x000fe200078ec0ff */
[----:B------:R-:W-:Y:S01]  /*0310*/  IMAD.MOV.U32 R22, RZ, RZ, 0x20fd8164 ;  /* 0x20fd8164ff167424 */ /* 0x000fe200078e00ff */
[----:B------:R-:W-:Y:S01]  /*0320*/  UMOV UR6, 0xfefa39ef ;  /* 0xfefa39ef00067882 */ /* 0x000fe20000000000 */
[----:B------:R-:W-:Y:S01]  /*0330*/  IMAD.MOV.U32 R11, RZ, RZ, 0x3da8ff83 ;  /* 0x3da8ff83ff0b7424 */ /* 0x000fe200078e00ff */
[----:B------:R-:W-:Y:S01]  /*0340*/  ISETP.NE.U32.AND P0, PT, R8, 0x1, PT ;  /* 0x000000010800780c */ /* 0x000fe20003f05070 */
[----:B------:R-:W-:Y:S01]  /*0350*/  DMUL R8, R2, R2 ;  /* 0x0000000202087228 */ /* 0x000fe20000000000 */
[----:B------:R-:W-:Y:S01]  /*0360*/  UMOV UR7, 0x3fe62e42 ;  /* 0x3fe62e4200077882 */ /* 0x000fe20000000000 */
[----:B------:R-:W-:Y:S01]  /*0370*/  BSSY.RECONVERGENT B0, `(.L_x_4) ;  /* 0x000004b000007945 */ /* 0x000fe20003800200 */
[----:B------:R-:W-:-:S02]  /*0380*/  FSEL R22, R22, -8.06006814911005101289e+34, !P0 ;  /* 0xf9785eba16167808 */ /* 0x000fc40004000000 */
[----:B------:R-:W-:-:S06]  /*0390*/  FSEL R23, -R11, 0.11223486810922622681, !P0 ;  /* 0x3de5db650b177808 */ /* 0x000fcc0004000100 */
[----:B--2---:R-:W-:-:S08]  /*03a0*/  DFMA R16, R8, R22, R16 ;  /* 0x000000160810722b */ /* 0x004fd00000000010 */
[----:B------:R-:W-:-:S08]  /*03b0*/  DFMA R16, R8, R16, R18 ;  /* 0x000000100810722b */ /* 0x000fd00000000012 */
[----:B---3--:R-:W-:-:S08]  /*03c0*/  DFMA R12, R8, R16, R12 ;  /* 0x00000010080c722b */ /* 0x008fd0000000000c */
[----:B------:R-:W-:-:S08]  /*03d0*/  DFMA R12, R8, R12, R14 ;  /* 0x0000000c080c722b */ /* 0x000fd0000000000e */
[C---:B----4-:R-:W-:Y:S02]  /*03e0*/  DFMA R4, R8.reuse, R12, R4 ;  /* 0x0000000c0804722b */ /* 0x050fe40000000004 */
[----:B------:R-:W0:Y:S06]  /*03f0*/  LDC.64 R12, c[0x0][0x380] ;  /* 0x0000e000ff0c7b82 */ /* 0x000e2c0000000a00 */
[----:B------:R-:W-:Y:S01]  /*0400*/  DFMA R4, R8, R4, R6 ;  /* 0x000000040804722b */ /* 0x000fe20000000006 */
[----:B------:R-:W-:Y:S02]  /*0410*/  IMAD.MOV.U32 R6, RZ, RZ, 0x652b82fe ;  /* 0x652b82feff067424 */ /* 0x000fe400078e00ff */
[----:B------:R-:W-:-:S05]  /*0420*/  IMAD.MOV.U32 R7, RZ, RZ, 0x3ff71547 ;  /* 0x3ff71547ff077424 */ /* 0x000fca00078e00ff */
[----:B------:R-:W-:Y:S02]  /*0430*/  DFMA R2, R4, R2, R2 ;  /* 0x000000020402722b */ /* 0x000fe40000000002 */
[----:B------:R-:W-:Y:S01]  /*0440*/  DFMA R4, R8, R4, 1 ;  /* 0x3ff000000804742b */ /* 0x000fe20000000004 */
[----:B0-----:R-:W-:-:S09]  /*0450*/  IMAD.WIDE R10, R10, 0x8, R12 ;  /* 0x000000080a0a7825 */ /* 0x001fd200078e020c */
[----:B------:R-:W-:Y:S02]  /*0460*/  FSEL R4, R4, R2, !P0 ;  /* 0x0000000204047208 */ /* 0x000fe40004000000 */
[----:B------:R-:W-:Y:S02]  /*0470*/  FSEL R5, R5, R3, !P0 ;  /* 0x0000000305057208 */ /* 0x000fe40004000000 */
[----:B------:R-:W-:-:S04]  /*0480*/  LOP3.LUT P0, RZ, R0, 0x2, RZ, 0xc0, !PT ;  /* 0x0000000200ff7812 */ /* 0x000fc8000780c0ff */
[----:B------:R-:W-:-:S10]  /*0490*/  DADD R2, RZ, -R4 ;  /* 0x00000000ff027229 */ /* 0x000fd40000000804 */
[----:B------:R-:W-:Y:S02]  /*04a0*/  FSEL R2, R4, R2, !P0 ;  /* 0x0000000204027208 */ /* 0x000fe40004000000 */
[----:B------:R-:W-:-:S04]  /*04b0*/  FSEL R3, R5, R3, !P0 ;  /* 0x0000000305037208 */ /* 0x000fc80004000000 */
[----:B------:R-:W-:Y:S02]  /*04c0*/  FSETP.GEU.AND P0, PT, |R3|, 4.1917929649353027344, PT ;  /* 0x4086232b0300780b */ /* 0x000fe40003f0e200 */
[----:B------:R-:W-:-:S08]  /*04d0*/  DFMA R4, R2, R6, 6.75539944105574400000e+15 ;  /* 0x433800000204742b */ /* 0x000fd00000000006 */
[----:B------:R-:W-:-:S08]  /*04e0*/  DADD R6, R4, -6.75539944105574400000e+15 ;  /* 0xc338000004067429 */ /* 0x000fd00000000000 */
[----:B------:R-:W-:Y:S01]  /*04f0*/  DFMA R8, R6, -UR6, R2 ;  /* 0x8000000606087c2b */ /* 0x000fe20008000002 */
[----:B------:R-:W-:Y:S01]  /*0500*/  UMOV UR6, 0x3b39803f ;  /* 0x3b39803f00067882 */ /* 0x000fe20000000000 */
[----:B------:R-:W-:-:S06]  /*0510*/  UMOV UR7, 0x3c7abc9e ;  /* 0x3c7abc9e00077882 */ /* 0x000fcc0000000000 */
[----:B------:R-:W-:Y:S01]  /*0520*/  DFMA R6, R6, -UR6, R8 ;  /* 0x8000000606067c2b */ /* 0x000fe20008000008 */
[----:B------:R-:W-:Y:S01]  /*0530*/  UMOV UR6, 0x69ce2bdf ;  /* 0x69ce2bdf00067882 */ /* 0x000fe20000000000 */
[----:B------:R-:W-:Y:S01]  /*0540*/  IMAD.MOV.U32 R8, RZ, RZ, -0x35dec16 ;  /* 0xfca213eaff087424 */ /* 0x000fe200078e00ff */
[----:B------:R-:W-:Y:S01]  /*0550*/  UMOV UR7, 0x3e5ade15 ;  /* 0x3e5ade1500077882 */ /* 0x000fe20000000000 */
[----:B------:R-:W-:-:S06]  /*0560*/  IMAD.MOV.U32 R9, RZ, RZ, 0x3e928af3 ;  /* 0x3e928af3ff097424 */ /* 0x000fcc00078e00ff */
[----:B------:R-:W-:Y:S01]  /*0570*/  DFMA R8, R6, UR6, R8 ;  /* 0x0000000606087c2b */ /* 0x000fe20008000008 */
[----:B------:R-:W-:Y:S01]  /*0580*/  UMOV UR6, 0x62401315 ;  /* 0x6240131500067882 */ /* 0x000fe20000000000 */
[----:B------:R-:W-:-:S06]  /*0590*/  UMOV UR7, 0x3ec71dee ;  /* 0x3ec71dee00077882 */ /* 0x000fcc0000000000 */
[----:B------:R-:W-:Y:S01]  /*05a0*/  DFMA R8, R6, R8, UR6 ;  /* 0x0000000606087e2b */ /* 0x000fe20008000008 */
        /* <DEDUP_REMOVED lines=20> */
[----:B------:R-:W-:-:S08]  /*06f0*/  DFMA R8, R6, R8, UR6 ;  /* 0x0000000606087e2b */ /* 0x000fd00008000008 */
[----:B------:R-:W-:-:S08]  /*0700*/  DFMA R8, R6, R8, 1 ;  /* 0x3ff000000608742b */ /* 0x000fd00000000008 */
[----:B------:R-:W-:-:S10]  /*0710*/  DFMA R8, R6, R8, 1 ;  /* 0x3ff000000608742b */ /* 0x000fd40000000008 */
[----:B------:R-:W-:Y:S02]  /*0720*/  IMAD R7, R4, 0x100000, R9 ;  /* 0x0010000004077824 */ /* 0x000fe400078e0209 */
[----:B------:R-:W-:Y:S01]  /*0730*/  IMAD.MOV.U32 R6, RZ, RZ, R8 ;  /* 0x000000ffff067224 */ /* 0x000fe200078e0008 */
[----:B------:R-:W-:Y:S06]  /*0740*/  @!P0 BRA `(.L_x_5) ;  /* 0x0000000000348947 */ /* 0x000fec0003800000 */
[----:B------:R-:W-:Y:S01]  /*0750*/  FSETP.GEU.AND P1, PT, |R3|, 4.2275390625, PT ;  /* 0x408748000300780b */ /* 0x000fe20003f2e200 */
[C---:B------:R-:W-:Y:S02]  /*0760*/  DADD R6, R2.reuse, +INF ;  /* 0x7ff0000002067429 */ /* 0x040fe40000000000 */
[----:B------:R-:W-:-:S08]  /*0770*/  DSETP.GEU.AND P0, PT, R2, RZ, PT ;  /* 0x000000ff0200722a */ /* 0x000fd00003f0e000 */
[----:B------:R-:W-:Y:S02]  /*0780*/  FSEL R6, R6, RZ, P0 ;  /* 0x000000ff06067208 */ /* 0x000fe40000000000 */
[----:B------:R-:W-:Y:S01]  /*0790*/  @!P1 LEA.HI R0, R4, R4, RZ, 0x1 ;  /* 0x0000000404009211 */ /* 0x000fe200078f08ff */
[----:B------:R-:W-:Y:S01]  /*07a0*/  @!P1 IMAD.MOV.U32 R2, RZ, RZ, R8 ;  /* 0x000000ffff029224 */ /* 0x000fe200078e0008 */
[----:B------:R-:W-:Y:S02]  /*07b0*/  FSEL R7, R7, RZ, P0 ;  /* 0x000000ff07077208 */ /* 0x000fe40000000000 */
[----:B------:R-:W-:-:S05]  /*07c0*/  @!P1 SHF.R.S32.HI R3, RZ, 0x1, R0 ;  /* 0x00000001ff039819 */ /* 0x000fca0000011400 */
[----:B------:R-:W-:Y:S02]  /*07d0*/  @!P1 IMAD.IADD R4, R4, 0x1, -R3 ;  /* 0x0000000104049824 */ /* 0x000fe400078e0a03 */
[----:B------:R-:W-:-:S03]  /*07e0*/  @!P1 IMAD R3, R3, 0x100000, R9 ;  /* 0x0010000003039824 */ /* 0x000fc600078e0209 */
[----:B------:R-:W-:Y:S01]  /*07f0*/  @!P1 LEA R5, R4, 0x3ff00000, 0x14 ;  /* 0x3ff0000004059811 */ /* 0x000fe200078ea0ff */
[----:B------:R-:W-:-:S06]  /*0800*/  @!P1 IMAD.MOV.U32 R4, RZ, RZ, RZ ;  /* 0x000000ffff049224 */ /* 0x000fcc00078e00ff */
[----:B------:R-:W-:-:S11]  /*0810*/  @!P1 DMUL R6, R2, R4 ;  /* 0x0000000402069228 */ /* 0x000fd60000000000 */
.L_x_5:
[----:B------:R-:W-:Y:S05]  /*0820*/  BSYNC.RECONVERGENT B0 ;  /* 0x0000000000007941 */ /* 0x000fea0003800200 */
.L_x_4:
[----:B------:R-:W-:Y:S01]  /*0830*/  STG.E.64 desc[UR4][R10.64], R6 ;  /* 0x000000060a007986 */ /* 0x000fe2000c101b04 */
[----:B------:R-:W-:Y:S05]  /*0840*/  EXIT ;  /* 0x000000000000794d */ /* 0x000fea0003800000 */
        .type           $_Z6f_evalPddi$__internal_trig_reduction_slowpathd,@function
        .size           $_Z6f_evalPddi$__internal_trig_reduction_slowpathd,(.L_x_14 - $_Z6f_evalPddi$__internal_trig_reduction_slowpathd)
$_Z6f_evalPddi$__internal_trig_reduction_slowpathd:
[--C-:B------:R-:W-:Y:S01]  /*0850*/  SHF.R.U32.HI R6, RZ, 0x14, R17.reuse ;  /* 0x00000014ff067819 */ /* 0x100fe20000011611 */
[----:B------:R-:W-:Y:S02]  /*0860*/  IMAD.MOV.U32 R11, RZ, RZ, R16 ;  /* 0x000000ffff0b7224 */ /* 0x000fe400078e0010 */
[----:B------:R-:W-:Y:S01]  /*0870*/  IMAD.MOV.U32 R14, RZ, RZ, R17 ;  /* 0x000000ffff0e7224 */ /* 0x000fe200078e0011 */
[----:B------:R-:W-:Y:S01]  /*0880*/  LOP3.LUT R0, R6, 0x7ff, RZ, 0xc0, !PT ;  /* 0x000007ff06007812 */ /* 0x000fe200078ec0ff */
[----:B------:R-:W-:-:S03]  /*0890*/  IMAD.MOV.U32 R4, RZ, RZ, RZ ;  /* 0x000000ffff047224 */ /* 0x000fc600078e00ff */
[----:B------:R-:W-:-:S13]  /*08a0*/  ISETP.NE.AND P0, PT, R0, 0x7ff, PT ;  /* 0x000007ff0000780c */ /* 0x000fda0003f05270 */
[----:B------:R-:W-:Y:S05]  /*08b0*/  @!P0 BRA `(.L_x_6) ;  /* 0x0000000800488947 */ /* 0x000fea0003800000 */
[----:B------:R-:W-:Y:S01]  /*08c0*/  VIADD R0, R0, 0xfffffc00 ;  /* 0xfffffc0000007836 */ /* 0x000fe20000000000 */
[----:B------:R-:W-:Y:S01]  /*08d0*/  BSSY.RECONVERGENT B2, `(.L_x_7) ;  /* 0x000002f000027945 */ /* 0x000fe20003800200 */
[----:B------:R-:W-:-:S03]  /*08e0*/  CS2R R18, SRZ ;  /* 0x0000000000127805 */ /* 0x000fc6000001ff00 */
[----:B------:R-:W-:Y:S02]  /*08f0*/  SHF.R.U32.HI R7, RZ, 0x6, R0 ;  /* 0x00000006ff077819 */ /* 0x000fe40000011600 */
[----:B------:R-:W-:Y:S02]  /*0900*/  ISETP.GE.U32.AND P0, PT, R0, 0x80, PT ;  /* 0x000000800000780c */ /* 0x000fe40003f06070 */
[C---:B------:R-:W-:Y:S02]  /*0910*/  IADD3 R0, PT, PT, -R7.reuse, 0x13, RZ ;  /* 0x0000001307007810 */ /* 0x040fe40007ffe1ff */
[----:B------:R-:W-:Y:S02]  /*0920*/  IADD3 R21, PT, PT, -R7, 0xf, RZ ;  /* 0x0000000f07157810 */ /* 0x000fe40007ffe1ff */
[----:B------:R-:W-:-:S04]  /*0930*/  SEL R0, R0, 0x12, P0 ;  /* 0x0000001200007807 */ /* 0x000fc80000000000 */
[----:B------:R-:W-:-:S13]  /*0940*/  ISETP.GE.AND P0, PT, R21, R0, PT ;  /* 0x000000001500720c */ /* 0x000fda0003f06270 */
[----:B------:R-:W-:Y:S05]  /*0950*/  @P0 BRA `(.L_x_8) ;  /* 0x0000000000980947 */ /* 0x000fea0003800000 */
[----:B------:R-:W0:Y:S01]  /*0960*/  LDC.64 R8, c[0x0][0x358] ;  /* 0x0000d600ff087b82 */ /* 0x000e220000000a00 */
[C---:B------:R-:W-:Y:S01]  /*0970*/  SHF.L.U64.HI R13, R11.reuse, 0xb, R14 ;  /* 0x0000000b0b0d7819 */ /* 0x040fe2000001020e */
[----:B------:R-:W-:Y:S01]  /*0980*/  BSSY.RECONVERGENT B3, `(.L_x_9) ;  /* 0x0000022000037945 */ /* 0x000fe20003800200 */
[----:B------:R-:W-:Y:S01]  /*0990*/  IMAD.SHL.U32 R11, R11, 0x800, RZ ;  /* 0x000008000b0b7824 */ /* 0x000fe200078e00ff */
[----:B------:R-:W-:Y:S01]  /*09a0*/  IADD3 R15, PT, PT, RZ, -R7, -R0 ;  /* 0x80000007ff0f7210 */ /* 0x000fe20007ffe800 */
[----:B------:R-:W-:Y:S01]  /*09b0*/  IMAD.MOV.U32 R14, RZ, RZ, RZ ;  /* 0x000000ffff0e7224 */ /* 0x000fe200078e00ff */
[----:B------:R-:W-:Y:S02]  /*09c0*/  CS2R R18, SRZ ;  /* 0x0000000000127805 */ /* 0x000fe4000001ff00 */
[----:B------:R-:W-:Y:S01]  /*09d0*/  LOP3.LUT R13, R13, 0x80000000, RZ, 0xfc, !PT ;  /* 0x800000000d0d7812 */ /* 0x000fe200078efcff */
[----:B------:R-:W1:Y:S06]  /*09e0*/  LDC.64 R2, c[0x4][RZ] ;  /* 0x01000000ff027b82 */ /* 0x000e6c0000000a00 */
.L_x_10:
[----:B0-----:R-:W-:Y:S01]  /*09f0*/  R2UR UR6, R8 ;  /* 0x00000000080672ca */ /* 0x001fe200000e0000 */
[----:B-1----:R-:W-:Y:S01]  /*0a00*/  IMAD.WIDE R4, R21, 0x8, R2 ;  /* 0x0000000815047825 */ /* 0x002fe200078e0202 */
[----:B------:R-:W-:-:S13]  /*0a10*/  R2UR UR7, R9 ;  /* 0x00000000090772ca */ /* 0x000fda00000e0000 */
[----:B------:R-:W2:Y:S01]  /*0a20*/  LDG.E.64.CONSTANT R4, desc[UR6][R4.64] ;  /* 0x0000000604047981 */ /* 0x000ea2000c1e9b00 */
[----:B------:R-:W-:Y:S02]  /*0a30*/  VIADD R15, R15, 0x1 ;  /* 0x000000010f0f7836 */ /* 0x000fe40000000000 */
[----:B------:R-:W-:Y:S02]  /*0a40*/  VIADD R21, R21, 0x1 ;  /* 0x0000000115157836 */ /* 0x000fe40000000000 */
[----:B--2---:R-:W-:-:S04]  /*0a50*/  IMAD.WIDE.U32 R18, P2, R4, R11, R18 ;  /* 0x0000000b04127225 */ /* 0x004fc80007840012 */
[----:B------:R-:W-:Y:S02]  /*0a60*/  IMAD R23, R4, R13, RZ ;  /* 0x0000000d04177224 */ /* 0x000fe400078e02ff */
[CC--:B------:R-:W-:Y:S02]  /*0a70*/  IMAD R16, R5.reuse, R11.reuse, RZ ;  /* 0x0000000b05107224 */ /* 0x0c0fe400078e02ff */
[----:B------:R-:W-:Y:S01]  /*0a80*/  IMAD.HI.U32 R25, R5, R11, RZ ;  /* 0x0000000b05197227 */ /* 0x000fe200078e00ff */
[----:B------:R-:W-:-:S03]  /*0a90*/  IADD3 R19, P0, PT, R23, R19, RZ ;  /* 0x0000001317137210 */ /* 0x000fc60007f1e0ff */
[----:B------:R-:W-:Y:S01]  /*0aa0*/  IMAD R23, R14, 0x8, R1 ;  /* 0x000000080e177824 */ /* 0x000fe200078e0201 */
[----:B------:R-:W-:Y:S01]  /*0ab0*/  IADD3 R19, P1, PT, R16, R19, RZ ;  /* 0x0000001310137210 */ /* 0x000fe20007f3e0ff */
[----:B------:R-:W-:-:S04]  /*0ac0*/  IMAD.HI.U32 R16, R4, R13, RZ ;  /* 0x0000000d04107227 */ /* 0x000fc800078e00ff */
[----:B------:R-:W-:Y:S01]  /*0ad0*/  IMAD.X R4, RZ, RZ, R16, P2 ;  /* 0x000000ffff047224 */ /* 0x000fe200010e0610 */
[----:B------:R0:W-:Y:S01]  /*0ae0*/  STL.64 [R23], R18 ;  /* 0x0000001217007387 */ /* 0x0001e20000100a00 */
[----:B------:R-:W-:-:S03]  /*0af0*/  IMAD.HI.U32 R16, R5, R13, RZ ;  /* 0x0000000d05107227 */ /* 0x000fc600078e00ff */
[----:B------:R-:W-:Y:S01]  /*0b00*/  IADD3.X R4, P0, PT, R25, R4, RZ, P0, !PT ;  /* 0x0000000419047210 */ /* 0x000fe2000071e4ff */
[----:B------:R-:W-:Y:S02]  /*0b10*/  IMAD R5, R5, R13, RZ ;  /* 0x0000000d05057224 */ /* 0x000fe400078e02ff */
[----:B------:R-:W-:-:S03]  /*0b20*/  VIADD R14, R14, 0x1 ;  /* 0x000000010e0e7836 */ /* 0x000fc60000000000 */
[----:B------:R-:W-:Y:S01]  /*0b30*/  IADD3.X R5, P1, PT, R5, R4, RZ, P1, !PT ;  /* 0x0000000405057210 */ /* 0x000fe20000f3e4ff */
[----:B------:R-:W-:Y:S01]  /*0b40*/  IMAD.X R4, RZ, RZ, R16, P0 ;  /* 0x000000ffff047224 */ /* 0x000fe200000e0610 */
[----:B------:R-:W-:-:S03]  /*0b50*/  ISETP.NE.AND P0, PT, R15, -0xf, PT ;  /* 0xfffffff10f00780c */ /* 0x000fc60003f05270 */
[----:B------:R-:W-:Y:S02]  /*0b60*/  IMAD.X R4, RZ, RZ, R4, P1 ;  /* 0x000000ffff047224 */ /* 0x000fe400008e0604 */
[----:B0-----:R-:W-:Y:S02]  /*0b70*/  IMAD.MOV.U32 R18, RZ, RZ, R5 ;  /* 0x000000ffff127224 */ /* 0x001fe400078e0005 */
[----:B------:R-:W-:-:S06]  /*0b80*/  IMAD.MOV.U32 R19, RZ, RZ, R4 ;  /* 0x000000ffff137224 */ /* 0x000fcc00078e0004 */
[----:B------:R-:W-:Y:S05]  /*0b90*/  @P0 BRA `(.L_x_10) ;  /* 0xfffffffc00940947 */ /* 0x000fea000383ffff */
[----:B------:R-:W-:Y:S05]  /*0ba0*/  BSYNC.RECONVERGENT B3 ;  /* 0x0000000000037941 */ /* 0x000fea0003800200 */
.L_x_9:
[----:B------:R-:W-:-:S07]  /*0bb0*/  IMAD.MOV.U32 R21, RZ, RZ, R0 ;  /* 0x000000ffff157224 */ /* 0x000fce00078e0000 */
.L_x_8:
[----:B------:R-:W-:Y:S05]  /*0bc0*/  BSYNC.RECONVERGENT B2 ;  /* 0x0000000000027941 */ /* 0x000fea0003800200 */
.L_x_7:
[----:B------:R-:W-:Y:S01]  /*0bd0*/  LOP3.LUT P0, R23, R6, 0x3f, RZ, 0xc0, !PT ;  /* 0x0000003f06177812 */ /* 0x000fe2000780c0ff */
[----:B------:R-:W-:-:S04]  /*0be0*/  IMAD.IADD R0, R7, 0x1, R21 ;  /* 0x0000000107007824 */ /* 0x000fc800078e0215 */
[----:B------:R-:W-:-:S05]  /*0bf0*/  IMAD.U32 R21, R0, 0x8, R1 ;  /* 0x0000000800157824 */ /* 0x000fca00078e0001 */
[----:B------:R0:W-:Y:S04]  /*0c00*/  STL.64 [R21+-0x78], R18 ;  /* 0xffff881215007387 */ /* 0x0001e80000100a00 */
[----:B------:R-:W2:Y:S04]  /*0c10*/  @P0 LDL.64 R8, [R1+0x8] ;  /* 0x0000080001080983 */ /* 0x000ea80000100a00 */
[----:B------:R-:W3:Y:S04]  /*0c20*/  LDL.64 R2, [R1+0x10] ;  /* 0x0000100001027983 */ /* 0x000ee80000100a00 */
[----:B------:R-:W4:Y:S01]  /*0c30*/  LDL.64 R4, [R1+0x18] ;  /* 0x0000180001047983 */ /* 0x000f220000100a00 */
[----:B------:R-:W-:Y:S01]  /*0c40*/  @P0 LOP3.LUT R0, R6, 0x3f, RZ, 0xc, !PT ;  /* 0x0000003f06000812 */ /* 0x000fe200078e0cff */
[----:B------:R-:W-:Y:S01]  /*0c50*/  BSSY.RECONVERGENT B2, `(.L_x_11) ;  /* 0x0000034000027945 */ /* 0x000fe20003800200 */
[----:B--2---:R-:W-:-:S02]  /*0c60*/  @P0 SHF.R.U64 R7, R8, 0x1, R9 ;  /* 0x0000000108070819 */ /* 0x004fc40000001209 */
[----:B------:R-:W-:Y:S02]  /*0c70*/  @P0 SHF.R.U32.HI R9, RZ, 0x1, R9 ;  /* 0x00000001ff090819 */ /* 0x000fe40000011609 */
[CC--:B---3--:R-:W-:Y:S02]  /*0c80*/  @P0 SHF.L.U32 R11, R2.reuse, R23.reuse, RZ ;  /* 0x00000017020b0219 */ /* 0x0c8fe400000006ff */
[----:B------:R-:W-:Y:S02]  /*0c90*/  @P0 SHF.R.U64 R6, R7, R0, R9 ;  /* 0x0000000007060219 */ /* 0x000fe40000001209 */
[--C-:B------:R-:W-:Y:S02]  /*0ca0*/  @P0 SHF.R.U32.HI R15, RZ, 0x1, R3.reuse ;  /* 0x00000001ff0f0819 */ /* 0x100fe40000011603 */
[C-C-:B------:R-:W-:Y:S02]  /*0cb0*/  @P0 SHF.R.U64 R13, R2.reuse, 0x1, R3.reuse ;  /* 0x00000001020d0819 */ /* 0x140fe40000001203 */
[----:B------:R-:W-:-:S02]  /*0cc0*/  @P0 SHF.L.U64.HI R8, R2, R23, R3 ;  /* 0x0000001702080219 */ /* 0x000fc40000010203 */
[----:B------:R-:W-:Y:S02]  /*0cd0*/  @P0 SHF.R.U32.HI R7, RZ, R0, R9 ;  /* 0x00000000ff070219 */ /* 0x000fe40000011609 */
[----:B------:R-:W-:Y:S02]  /*0ce0*/  @P0 LOP3.LUT R2, R11, R6, RZ, 0xfc, !PT ;  /* 0x000000060b020212 */ /* 0x000fe400078efcff */
[----:B----4-:R-:W-:Y:S02]  /*0cf0*/  @P0 SHF.L.U32 R9, R4, R23, RZ ;  /* 0x0000001704090219 */ /* 0x010fe400000006ff */
[----:B------:R-:W-:Y:S02]  /*0d00*/  @P0 SHF.R.U64 R14, R13, R0, R15 ;  /* 0x000000000d0e0219 */ /* 0x000fe4000000120f */
[----:B------:R-:W-:Y:S01]  /*0d10*/  @P0 LOP3.LUT R3, R8, R7, RZ, 0xfc, !PT ;  /* 0x0000000708030212 */ /* 0x000fe200078efcff */
[----:B------:R-:W-:Y:S01]  /*0d20*/  IMAD.SHL.U32 R8, R2, 0x4, RZ ;  /* 0x0000000402087824 */ /* 0x000fe200078e00ff */
[----:B------:R-:W-:-:S02]  /*0d30*/  @P0 SHF.L.U64.HI R23, R4, R23, R5 ;  /* 0x0000001704170219 */ /* 0x000fc40000010205 */
[----:B------:R-:W-:Y:S02]  /*0d40*/  @P0 LOP3.LUT R4, R9, R14, RZ, 0xfc, !PT ;  /* 0x0000000e09040212 */ /* 0x000fe400078efcff */
[----:B------:R-:W-:Y:S02]  /*0d50*/  @P0 SHF.R.U32.HI R0, RZ, R0, R15 ;  /* 0x00000000ff000219 */ /* 0x000fe4000001160f */
[----:B------:R-:W-:Y:S02]  /*0d60*/  SHF.L.U64.HI R9, R2, 0x2, R3 ;  /* 0x0000000202097819 */ /* 0x000fe40000010203 */
[----:B------:R-:W-:Y:S02]  /*0d70*/  @P0 LOP3.LUT R5, R23, R0, RZ, 0xfc, !PT ;  /* 0x0000000017050212 */ /* 0x000fe400078efcff */
[----:B------:R-:W-:Y:S02]  /*0d80*/  SHF.L.W.U32.HI R3, R3, 0x2, R4 ;  /* 0x0000000203037819 */ /* 0x000fe40000010e04 */
[----:B------:R-:W-:-:S02]  /*0d90*/  IADD3 RZ, P0, PT, RZ, -R8, RZ ;  /* 0x80000008ffff7210 */ /* 0x000fc40007f1e0ff */
[----:B------:R-:W-:Y:S02]  /*0da0*/  LOP3.LUT R0, RZ, R9, RZ, 0x33, !PT ;  /* 0x00000009ff007212 */ /* 0x000fe400078e33ff */
[----:B------:R-:W-:Y:S02]  /*0db0*/  SHF.L.W.U32.HI R4, R4, 0x2, R5 ;  /* 0x0000000204047819 */ /* 0x000fe40000010e05 */
[----:B------:R-:W-:Y:S02]  /*0dc0*/  LOP3.LUT R2, RZ, R3, RZ, 0x33, !PT ;  /* 0x00000003ff027212 */ /* 0x000fe400078e33ff */
[----:B------:R-:W-:Y:S02]  /*0dd0*/  IADD3.X R6, P0, PT, RZ, R0, RZ, P0, !PT ;  /* 0x00000000ff067210 */ /* 0x000fe4000071e4ff */
[----:B------:R-:W-:Y:S02]  /*0de0*/  LOP3.LUT R7, RZ, R4, RZ, 0x33, !PT ;  /* 0x00000004ff077212 */ /* 0x000fe400078e33ff */
[----:B------:R-:W-:-:S02]  /*0df0*/  IADD3.X R0, P1, PT, RZ, R2, RZ, P0, !PT ;  /* 0x00000002ff007210 */ /* 0x000fc4000073e4ff */
[----:B------:R-:W-:-:S03]  /*0e00*/  ISETP.GT.U32.AND P2, PT, R3, -0x1, PT ;  /* 0xffffffff0300780c */ /* 0x000fc60003f44070 */
[----:B------:R-:W-:Y:S01]  /*0e10*/  IMAD.X R7, RZ, RZ, R7, P1 ;  /* 0x000000ffff077224 */ /* 0x000fe200008e0607 */
[----:B------:R-:W-:-:S04]  /*0e20*/  ISETP.GT.AND.EX P0, PT, R4, -0x1, PT, P2 ;  /* 0xffffffff0400780c */ /* 0x000fc80003f04320 */
[----:B------:R-:W-:Y:S02]  /*0e30*/  SEL R2, R4, R7, P0 ;  /* 0x0000000704027207 */ /* 0x000fe40000000000 */
[----:B------:R-:W-:Y:S02]  /*0e40*/  SEL R13, R3, R0, P0 ;  /* 0x00000000030d7207 */ /* 0x000fe40000000000 */
[----:B------:R-:W-:Y:S02]  /*0e50*/  ISETP.NE.U32.AND P1, PT, R2, RZ, PT ;  /* 0x000000ff0200720c */ /* 0x000fe40003f25070 */
[----:B------:R-:W-:Y:S02]  /*0e60*/  SEL R9, R9, R6, P0 ;  /* 0x0000000609097207 */ /* 0x000fe40000000000 */
[----:B------:R-:W-:Y:S01]  /*0e70*/  SEL R3, R13, R2, !P1 ;  /* 0x000000020d037207 */ /* 0x000fe20004800000 */
[----:B------:R-:W-:-:S05]  /*0e80*/  @!P0 IMAD.MOV R8, RZ, RZ, -R8 ;  /* 0x000000ffff088224 */ /* 0x000fca00078e0a08 */
[----:B------:R-:W1:Y:S02]  /*0e90*/  FLO.U32 R3, R3 ;  /* 0x0000000300037300 */ /* 0x000e6400000e0000 */
[C---:B-1----:R-:W-:Y:S02]  /*0ea0*/  IADD3 R7, PT, PT, -R3.reuse, 0x1f, RZ ;  /* 0x0000001f03077810 */ /* 0x042fe40007ffe1ff */
[----:B------:R-:W-:-:S03]  /*0eb0*/  IADD3 R0, PT, PT, -R3, 0x3f, RZ ;  /* 0x0000003f03007810 */ /* 0x000fc60007ffe1ff */
[----:B------:R-:W-:-:S05]  /*0ec0*/  @P1 IMAD.MOV R0, RZ, RZ, R7 ;  /* 0x000000ffff001224 */ /* 0x000fca00078e0207 */
[----:B------:R-:W-:-:S13]  /*0ed0*/  ISETP.NE.AND P1, PT, R0, RZ, PT ;  /* 0x000000ff0000720c */ /* 0x000fda0003f25270 */
[----:B0-----:R-:W-:Y:S05]  /*0ee0*/  @!P1 BRA `(.L_x_12) ;  /* 0x0000000000289947 */ /* 0x001fea0003800000 */
[--C-:B------:R-:W-:Y:S02]  /*0ef0*/  SHF.R.U64 R7, R8, 0x1, R9.reuse ;  /* 0x0000000108077819 */ /* 0x100fe40000001209 */
[C---:B------:R-:W-:Y:S02]  /*0f00*/  LOP3.LUT R3, R0.reuse, 0x3f, RZ, 0xc0, !PT ;  /* 0x0000003f00037812 */ /* 0x040fe400078ec0ff */
[----:B------:R-:W-:Y:S02]  /*0f10*/  SHF.R.U32.HI R9, RZ, 0x1, R9 ;  /* 0x00000001ff097819 */ /* 0x000fe40000011609 */
[----:B------:R-:W-:Y:S02]  /*0f20*/  LOP3.LUT R6, R0, 0x3f, RZ, 0xc, !PT ;  /* 0x0000003f00067812 */ /* 0x000fe400078e0cff */
[CC--:B------:R-:W-:Y:S02]  /*0f30*/  SHF.L.U64.HI R11, R13.reuse, R3.reuse, R2 ;  /* 0x000000030d0b7219 */ /* 0x0c0fe40000010202 */
[----:B------:R-:W-:-:S02]  /*0f40*/  SHF.L.U32 R3, R13, R3, RZ ;  /* 0x000000030d037219 */ /* 0x000fc400000006ff */
[-CC-:B------:R-:W-:Y:S02]  /*0f50*/  SHF.R.U64 R2, R7, R6.reuse, R9.reuse ;  /* 0x0000000607027219 */ /* 0x180fe40000001209 */
[----:B------:R-:W-:Y:S02]  /*0f60*/  SHF.R.U32.HI R6, RZ, R6, R9 ;  /* 0x00000006ff067219 */ /* 0x000fe40000011609 */
[----:B------:R-:W-:Y:S02]  /*0f70*/  LOP3.LUT R13, R3, R2, RZ, 0xfc, !PT ;  /* 0x00000002030d7212 */ /* 0x000fe400078efcff */
[----:B------:R-:W-:-:S07]  /*0f80*/  LOP3.LUT R2, R11, R6, RZ, 0xfc, !PT ;  /* 0x000000060b027212 */ /* 0x000fce00078efcff */
.L_x_12:
[----:B------:R-:W-:Y:S05]  /*0f90*/  BSYNC.RECONVERGENT B2 ;  /* 0x0000000000027941 */ /* 0x000fea0003800200 */
.L_x_11:
[----:B------:R-:W-:Y:S01]  /*0fa0*/  IMAD.WIDE.U32 R8, R13, 0x2168c235, RZ ;  /* 0x2168c2350d087825 */ /* 0x000fe200078e00ff */
[----:B------:R-:W-:-:S03]  /*0fb0*/  SHF.R.U32.HI R5, RZ, 0x1e, R5 ;  /* 0x0000001eff057819 */ /* 0x000fc60000011605 */
[----:B------:R-:W-:Y:S01]  /*0fc0*/  IMAD.MOV.U32 R6, RZ, RZ, R9 ;  /* 0x000000ffff067224 */ /* 0x000fe200078e0009 */
[----:B------:R-:W-:Y:S01]  /*0fd0*/  IADD3 RZ, P1, PT, R8, R8, RZ ;  /* 0x0000000808ff7210 */ /* 0x000fe20007f3e0ff */
[----:B------:R-:W-:Y:S01]  /*0fe0*/  IMAD.MOV.U32 R7, RZ, RZ, RZ ;  /* 0x000000ffff077224 */ /* 0x000fe200078e00ff */
[----:B------:R-:W-:Y:S01]  /*0ff0*/  LEA.HI R4, R4, R5, RZ, 0x1 ;  /* 0x0000000504047211 */ /* 0x000fe200078f08ff */
[----:B------:R-:W-:-:S04]  /*1000*/  IMAD.HI.U32 R3, R2, -0x36f0255e, RZ ;  /* 0xc90fdaa202037827 */ /* 0x000fc800078e00ff */
[----:B------:R-:W-:-:S04]  /*1010*/  IMAD.WIDE.U32 R6, R13, -0x36f0255e, R6 ;  /* 0xc90fdaa20d067825 */ /* 0x000fc800078e0006 */
[C---:B------:R-:W-:Y:S02]  /*1020*/  IMAD R9, R2.reuse, -0x36f0255e, RZ ;  /* 0xc90fdaa202097824 */ /* 0x040fe400078e02ff */
[----:B------:R-:W-:-:S04]  /*1030*/  IMAD.WIDE.U32 R6, P2, R2, 0x2168c235, R6 ;  /* 0x2168c23502067825 */ /* 0x000fc80007840006 */
[----:B------:R-:W-:Y:S01]  /*1040*/  IMAD.X R2, RZ, RZ, R3, P2 ;  /* 0x000000ffff027224 */ /* 0x000fe200010e0603 */
[----:B------:R-:W-:Y:S02]  /*1050*/  IADD3 R3, P2, PT, R9, R7, RZ ;  /* 0x0000000709037210 */ /* 0x000fe40007f5e0ff */
[----:B------:R-:W-:Y:S02]  /*1060*/  IADD3.X RZ, P1, PT, R6, R6, RZ, P1, !PT ;  /* 0x0000000606ff7210 */ /* 0x000fe40000f3e4ff */
[C---:B------:R-:W-:Y:S01]  /*1070*/  ISETP.GT.U32.AND P3, PT, R3.reuse, RZ, PT ;  /* 0x000000ff0300720c */ /* 0x040fe20003f64070 */
[----:B------:R-:W-:Y:S01]  /*1080*/  IMAD.X R2, RZ, RZ, R2, P2 ;  /* 0x000000ffff027224 */ /* 0x000fe200010e0602 */
[----:B------:R-:W-:-:S04]  /*1090*/  IADD3.X R6, P2, PT, R3, R3, RZ, P1, !PT ;  /* 0x0000000303067210 */ /* 0x000fc80000f5e4ff */
[C---:B------:R-:W-:Y:S01]  /*10a0*/  ISETP.GT.AND.EX P1, PT, R2.reuse, RZ, PT, P3 ;  /* 0x000000ff0200720c */ /* 0x040fe20003f24330 */
[----:B------:R-:W-:-:S03]  /*10b0*/  IMAD.X R7, R2, 0x1, R2, P2 ;  /* 0x0000000102077824 */ /* 0x000fc600010e0602 */
[----:B------:R-:W-:Y:S02]  /*10c0*/  SEL R6, R6, R3, P1 ;  /* 0x0000000306067207 */ /* 0x000fe40000800000 */
[----:B------:R-:W-:Y:S02]  /*10d0*/  SEL R3, R7, R2, P1 ;  /* 0x0000000207037207 */ /* 0x000fe40000800000 */
[----:B------:R-:W-:Y:S02]  /*10e0*/  IADD3 R2, P2, PT, R6, 0x1, RZ ;  /* 0x0000000106027810 */ /* 0x000fe40007f5e0ff */
[----:B------:R-:W-:Y:S02]  /*10f0*/  SEL R7, RZ, 0xffffffff, !P1 ;  /* 0xffffffffff077807 */ /* 0x000fe40004800000 */
[----:B------:R-:W-:Y:S01]  /*1100*/  LOP3.LUT P1, R17, R17, 0x80000000, RZ, 0xc0, !PT ;  /* 0x8000000011117812 */ /* 0x000fe2000782c0ff */
[----:B------:R-:W-:Y:S02]  /*1110*/  IMAD.X R3, RZ, RZ, R3, P2 ;  /* 0x000000ffff037224 */ /* 0x000fe400010e0603 */
[----:B------:R-:W-:Y:S01]  /*1120*/  IMAD.IADD R0, R7, 0x1, -R0 ;  /* 0x0000000107007824 */ /* 0x000fe200078e0a00 */
[----:B------:R-:W-:-:S02]  /*1130*/  @!P0 LOP3.LUT R17, R17, 0x80000000, RZ, 0x3c, !PT ;  /* 0x8000000011118812 */ /* 0x000fc400078e3cff */
[----:B------:R-:W-:Y:S01]  /*1140*/  SHF.R.U64 R2, R2, 0xa, R3 ;  /* 0x0000000a02027819 */ /* 0x000fe20000001203 */
[----:B------:R-:W-:-:S03]  /*1150*/  IMAD.SHL.U32 R0, R0, 0x100000, RZ ;  /* 0x0010000000007824 */ /* 0x000fc600078e00ff */
[----:B------:R-:W-:-:S03]  /*1160*/  IADD3 R2, P2, PT, R2, 0x1, RZ ;  /* 0x0000000102027810 */ /* 0x000fc60007f5e0ff */
[----:B------:R-:W-:Y:S01]  /*1170*/  @P1 IMAD.MOV R4, RZ, RZ, -R4 ;  /* 0x000000ffff041224 */ /* 0x000fe200078e0a04 */
[----:B------:R-:W-:-:S04]  /*1180*/  LEA.HI.X R3, R3, RZ, RZ, 0x16, P2 ;  /* 0x000000ff03037211 */ /* 0x000fc800010fb4ff */
[--C-:B------:R-:W-:Y:S02]  /*1190*/  SHF.R.U64 R2, R2, 0x1, R3.reuse ;  /* 0x0000000102027819 */ /* 0x100fe40000001203 */
[----:B------:R-:W-:Y:S02]  /*11a0*/  SHF.R.U32.HI R3, RZ, 0x1, R3 ;  /* 0x00000001ff037819 */ /* 0x000fe40000011603 */
[----:B------:R-:W-:-:S04]  /*11b0*/  IADD3 R11, P2, P3, RZ, RZ, R2 ;  /* 0x000000ffff0b7210 */ /* 0x000fc80007b5e002 */
[----:B------:R-:W-:-:S04]  /*11c0*/  IADD3.X R0, PT, PT, R0, 0x3fe00000, R3, P2, P3 ;  /* 0x3fe0000000007810 */ /* 0x000fc800017e6403 */
[----:B------:R-:W-:-:S07]  /*11d0*/  LOP3.LUT R14, R0, R17, RZ, 0xfc, !PT ;  /* 0x00000011000e7212 */ /* 0x000fce00078efcff */
.L_x_6:
[----:B------:R-:W-:Y:S02]  /*11e0*/  IMAD.MOV.U32 R13, RZ, RZ, 0x0 ;  /* 0x00000000ff0d7424 */ /* 0x000fe400078e00ff */
[----:B------:R-:W-:Y:S02]  /*11f0*/  IMAD.MOV.U32 R0, RZ, RZ, R4 ;  /* 0x000000ffff007224 */ /* 0x000fe400078e0004 */
[----:B------:R-:W-:Y:S02]  /*1200*/  IMAD.MOV.U32 R2, RZ, RZ, R11 ;  /* 0x000000ffff027224 */ /* 0x000fe400078e000b */
[----:B------:R-:W-:Y:S01]  /*1210*/  IMAD.MOV.U32 R3, RZ, RZ, R14 ;  /* 0x000000ffff037224 */ /* 0x000fe200078e000e */
[----:B------:R-:W-:Y:S06]  /*1220*/  RET.REL.NODEC R12 `(_Z6f_evalPddi) ;  /* 0xffffffec0c747950 */ /* 0x000fec0003c3ffff */
.L_x_13:
[----:B------:R-:W-:-:S00]  /*1230*/  BRA `(.L_x_13) ;  /* 0xfffffffc00fc7947 */ /* 0x000fc0000383ffff */
[----:B------:R-:W-:-:S00]  /*1240*/  NOP ;  /* 0x0000000000007918 */ /* 0x000fc00000000000 */
        /* <DEDUP_REMOVED lines=11> */
.L_x_14:


//--------------------- .nv.global.init           --------------------------
	.section	.nv.global.init,"aw",@progbits
	.align	16
.nv.global.init:
	.type		__cudart_sin_cos_coeffs,@object
	.size		__cudart_sin_cos_coeffs,(__cudart_i2opi_d - __cudart_sin_cos_coeffs)
__cudart_sin_cos_coeffs:
        /*0000*/ 	.byte	0x46, 0xd2, 0xb0, 0x2c, 0xf1, 0xe5, 0x5a, 0xbe, 0x92, 0xe3, 0xac, 0x69, 0xe3, 0x1d, 0xc7, 0x3e
        /*0010*/ 	.byte	0xa1, 0x62, 0xdb, 0x19, 0xa0, 0x01, 0x2a, 0xbf, 0x18, 0x08, 0x11, 0x11, 0x11, 0x11, 0x81, 0x3f
        /*0020*/ 	.byte	0x54, 0x55, 0x55, 0x55, 0x55, 0x55, 0xc5, 0xbf, 0x00, 0x00, 0x00, 0x00, 0x00, 0x00, 0x00, 0x00
        /*0030*/ 	.byte	0x00, 0x00, 0x00, 0x00, 0x00, 0x00, 0x00, 0x00, 0x64, 0x81, 0xfd, 0x20, 0x83, 0xff, 0xa8, 0xbd
        /*0040*/ 	.byte	0x28, 0x85, 0xef, 0xc1, 0xa7, 0xee, 0x21, 0x3e, 0xd9, 0xe6, 0x06, 0x8e, 0x4f, 0x7e, 0x92, 0xbe
        /*0050*/ 	.byte	0xe9, 0xbc, 0xdd, 0x19, 0xa0, 0x01, 0xfa, 0x3e, 0x47, 0x5d, 0xc1, 0x16, 0x6c, 0xc1, 0x56, 0xbf
        /*0060*/ 	.byte	0x51, 0x55, 0x55, 0x55, 0x55, 0x55, 0xa5, 0x3f, 0x00, 0x00, 0x00, 0x00, 0x00, 0x00, 0xe0, 0xbf
        /*0070*/ 	.byte	0x00, 0x00, 0x00, 0x00, 0x00, 0x00, 0xf0, 0x3f, 0x00, 0x00, 0x00, 0x00, 0x00, 0x00, 0x00, 0x00
	.type		__cudart_i2opi_d,@object
	.size		__cudart_i2opi_d,(.L_0 - __cudart_i2opi_d)
__cudart_i2opi_d:
        /* <DEDUP_REMOVED lines=9> */
.L_0:


//--------------------- .nv.shared.reserved.0     --------------------------
	.section	.nv.shared.reserved.0,"aw",@nobits
	.weak		__nv_reservedSMEM_offset_0_alias
	.size		__nv_reservedSMEM_offset_0_alias, 0, 64
	.other		__nv_reservedSMEM_offset_0_alias,@"STO_CUDA_RESERVED_SHARED STV_DEFAULT"
__nv_reservedSMEM_offset_0_alias:
	.zero		0
	.zero		64


//--------------------- .nv.constant0._Z6f_evalPddi --------------------------
	.section	.nv.constant0._Z6f_evalPddi,"a",@progbits
	.sectionflags	@""
	.align	4
.nv.constant0._Z6f_evalPddi:
	.zero		916


//--------------------- SYMBOLS --------------------------

	.type		.nv.reservedSmem.offset0,@object
	.size		.nv.reservedSmem.offset0,0x4
